//
// Generated by NVIDIA NVVM Compiler
//
// Compiler Build ID: CL-36424714
// Cuda compilation tools, release 13.0, V13.0.88
// Based on NVVM 20.0.0
//

.version 9.0
.target sm_100
.address_size 64

	// .globl	_Z16reduceNeighboredPiS_j

.visible .entry _Z16reduceNeighboredPiS_j(
	.param .u64 .ptr .align 1 _Z16reduceNeighboredPiS_j_param_0,
	.param .u64 .ptr .align 1 _Z16reduceNeighboredPiS_j_param_1,
	.param .u32 _Z16reduceNeighboredPiS_j_param_2
)
{
	.reg .pred 	%p<6>;
	.reg .b32 	%r<17>;
	.reg .b64 	%rd<13>;

	ld.param.u64 	%rd4, [_Z16reduceNeighboredPiS_j_param_0];
	ld.param.u64 	%rd3, [_Z16reduceNeighboredPiS_j_param_1];
	ld.param.u32 	%r6, [_Z16reduceNeighboredPiS_j_param_2];
	cvta.to.global.u64 	%rd5, %rd4;
	mov.u32 	%r1, %tid.x;
	mov.u32 	%r2, %ctaid.x;
	mov.u32 	%r3, %ntid.x;
	mul.lo.s32 	%r7, %r2, %r3;
	add.s32 	%r8, %r7, %r1;
	mul.wide.u32 	%rd6, %r7, 4;
	add.s64 	%rd1, %rd5, %rd6;
	setp.ge.u32 	%p1, %r8, %r6;
	@%p1 bra 	$L__BB0_8;
	setp.lt.u32 	%p2, %r3, 2;
	@%p2 bra 	$L__BB0_6;
	mul.wide.u32 	%rd7, %r1, 4;
	add.s64 	%rd2, %rd1, %rd7;
	mov.b32 	%r16, 1;
$L__BB0_3:
	shl.b32 	%r5, %r16, 1;
	add.s32 	%r10, %r5, -1;
	and.b32  	%r11, %r10, %r1;
	setp.ne.s32 	%p3, %r11, 0;
	@%p3 bra 	$L__BB0_5;
	mul.wide.s32 	%rd8, %r16, 4;
	add.s64 	%rd9, %rd2, %rd8;
	ld.global.u32 	%r12, [%rd9];
	ld.global.u32 	%r13, [%rd2];
	add.s32 	%r14, %r13, %r12;
	st.global.u32 	[%rd2], %r14;
$L__BB0_5:
	bar.sync 	0;
	setp.lt.u32 	%p4, %r5, %r3;
	mov.u32 	%r16, %r5;
	@%p4 bra 	$L__BB0_3;
$L__BB0_6:
	setp.ne.s32 	%p5, %r1, 0;
	@%p5 bra 	$L__BB0_8;
	ld.global.u32 	%r15, [%rd1];
	cvta.to.global.u64 	%rd10, %rd3;
	mul.wide.u32 	%rd11, %r2, 4;
	add.s64 	%rd12, %rd10, %rd11;
	st.global.u32 	[%rd12], %r15;
$L__BB0_8:
	ret;

}


// ===== COMPILED SASS (sm_100) =====

	.target	sm_100

	.elftype	@"ET_EXEC"


//--------------------- .note.nv.tkinfo           --------------------------
	.section	.note.nv.tkinfo,"",@"SHT_NOTE"
	.sectionflags	@"SHF_NOTE_NV_TKINFO"
	.tkinfo
        /*0018*/ 	.word	0x00000002
        /*0030*/ 	.string	""
        /*0030*/ 	.string	"ptxas"
        /*0030*/ 	.string	"Cuda compilation tools, release 13.0, V13.0.88"
        /*0030*/ 	.string	"Build cuda_13.0.r13.0/compiler.36424714_0"
        /*0030*/ 	.string	"-arch sm_100 -m 64 "



//--------------------- .note.nv.cuinfo           --------------------------
	.section	.note.nv.cuinfo,"",@"SHT_NOTE"
	.sectionflags	@"SHF_NOTE_NV_CUINFO"
        /*0018*/ 	.short	0x0002
        /*001a*/ 	.short	0x0064
        /*001c*/ 	.short	0x0082
	.zero		2


//--------------------- .nv.info                  --------------------------
	.section	.nv.info,"",@"SHT_CUDA_INFO"
	.align	4


	//----- nvinfo : EIATTR_REGCOUNT
	.align		4
        /*0000*/ 	.byte	0x04, 0x2f
        /*0002*/ 	.short	(.L_1 - .L_0)
	.align		4
.L_0:
        /*0004*/ 	.word	index@(_Z16reduceNeighboredPiS_j)
        /*0008*/ 	.word	0x00000010


	//----- nvinfo : EIATTR_FRAME_SIZE
	.align		4
.L_1:
        /*000c*/ 	.byte	0x04, 0x11
        /*000e*/ 	.short	(.L_3 - .L_2)
	.align		4
.L_2:
        /*0010*/ 	.word	index@(_Z16reduceNeighboredPiS_j)
        /*0014*/ 	.word	0x00000000


	//----- nvinfo : EIATTR_MIN_STACK_SIZE
	.align		4
.L_3:
        /*0018*/ 	.byte	0x04, 0x12
        /*001a*/ 	.short	(.L_5 - .L_4)
	.align		4
.L_4:
        /*001c*/ 	.word	index@(_Z16reduceNeighboredPiS_j)
        /*0020*/ 	.word	0x00000000
.L_5:


//--------------------- .nv.compat                --------------------------
	.section	.nv.compat,"",@"SHT_CUDA_COMPAT_INFO"
	.align	4
        /*0000*/ 	.byte	0x02, 0x09, 0x00, 0x00, 0x02, 0x02, 0x01, 0x00, 0x02, 0x05, 0x05, 0x00, 0x03, 0x07, 0x01, 0x01
        /*0010*/ 	.byte	0x02, 0x03, 0x00, 0x00, 0x02, 0x06, 0x01, 0x00, 0x04, 0x0b, 0x08, 0x00, 0x09, 0x00, 0x00, 0x00
        /*0020*/ 	.byte	0x00, 0x00, 0x00, 0x00


//--------------------- .nv.info._Z16reduceNeighboredPiS_j --------------------------
	.section	.nv.info._Z16reduceNeighboredPiS_j,"",@"SHT_CUDA_INFO"
	.sectionflags	@""
	.align	4


	//----- nvinfo : EIATTR_CUDA_API_VERSION
	.align		4
        /*0000*/ 	.byte	0x04, 0x37
        /*0002*/ 	.short	(.L_7 - .L_6)
.L_6:
        /*0004*/ 	.word	0x00000082


	//----- nvinfo : EIATTR_KPARAM_INFO
	.align		4
.L_7:
        /*0008*/ 	.byte	0x04, 0x17
        /*000a*/ 	.short	(.L_9 - .L_8)
.L_8:
        /*000c*/ 	.word	0x00000000
        /*0010*/ 	.short	0x0002
        /*0012*/ 	.short	0x0010
        /*0014*/ 	.byte	0x00, 0xf0, 0x11, 0x00


	//----- nvinfo : EIATTR_KPARAM_INFO
	.align		4
.L_9:
        /*0018*/ 	.byte	0x04, 0x17
        /*001a*/ 	.short	(.L_11 - .L_10)
.L_10:
        /*001c*/ 	.word	0x00000000
        /*0020*/ 	.short	0x0001
        /*0022*/ 	.short	0x0008
        /*0024*/ 	.byte	0x00, 0xf5, 0x21, 0x00


	//----- nvinfo : EIATTR_KPARAM_INFO
	.align		4
.L_11:
        /*0028*/ 	.byte	0x04, 0x17
        /*002a*/ 	.short	(.L_13 - .L_12)
.L_12:
        /*002c*/ 	.word	0x00000000
        /*0030*/ 	.short	0x0000
        /*0032*/ 	.short	0x0000
        /*0034*/ 	.byte	0x00, 0xf5, 0x21, 0x00


	//----- nvinfo : EIATTR_SPARSE_MMA_MASK
	.align		4
.L_13:
        /*0038*/ 	.byte	0x03, 0x50
        /*003a*/ 	.short	0x0000


	//----- nvinfo : EIATTR_MAXREG_COUNT
	.align		4
        /*003c*/ 	.byte	0x03, 0x1b
        /*003e*/ 	.short	0x00ff


	//----- nvinfo : EIATTR_NUM_BARRIERS
	.align		4
        /*0040*/ 	.byte	0x02, 0x4c
        /*0042*/ 	.byte	0x01
	.zero		1


	//----- nvinfo : EIATTR_MERCURY_ISA_VERSION
	.align		4
        /*0044*/ 	.byte	0x03, 0x5f
        /*0046*/ 	.short	0x0101


	//----- nvinfo : EIATTR_VRC_CTA_INIT_COUNT
	.align		4
        /*0048*/ 	.byte	0x02, 0x4a
	.zero		1
	.zero		1


	//----- nvinfo : EIATTR_EXIT_INSTR_OFFSETS
	.align		4
        /*004c*/ 	.byte	0x04, 0x1c
        /*004e*/ 	.short	(.L_15 - .L_14)


	//   ....[0]....
.L_14:
        /*0050*/ 	.word	0x00000090


	//   ....[1]....
        /*0054*/ 	.word	0x00000200


	//   ....[2]....
        /*0058*/ 	.word	0x00000250


	//----- nvinfo : EIATTR_CRS_STACK_SIZE
	.align		4
.L_15:
        /*005c*/ 	.byte	0x04, 0x1e
        /*005e*/ 	.short	(.L_17 - .L_16)
.L_16:
        /*0060*/ 	.word	0x00000000


	//----- nvinfo : EIATTR_CBANK_PARAM_SIZE
	.align		4
.L_17:
        /*0064*/ 	.byte	0x03, 0x19
        /*0066*/ 	.short	0x0014


	//----- nvinfo : EIATTR_PARAM_CBANK
	.align		4
        /*0068*/ 	.byte	0x04, 0x0a
        /*006a*/ 	.short	(.L_19 - .L_18)
	.align		4
.L_18:
        /*006c*/ 	.word	index@(.nv.constant0._Z16reduceNeighboredPiS_j)
        /*0070*/ 	.short	0x0380
        /*0072*/ 	.short	0x0014


	//----- nvinfo : EIATTR_SW_WAR
	.align		4
.L_19:
        /*0074*/ 	.byte	0x04, 0x36
        /*0076*/ 	.short	(.L_21 - .L_20)
.L_20:
        /*0078*/ 	.word	0x00000008
.L_21:


//--------------------- .nv.callgraph             --------------------------
	.section	.nv.callgraph,"",@"SHT_CUDA_CALLGRAPH"
	.align	4
	.sectionentsize	8
	.align		4
        /*0000*/ 	.word	0x00000000
	.align		4
        /*0004*/ 	.word	0xffffffff
	.align		4
        /*0008*/ 	.word	0x00000000
	.align		4
        /*000c*/ 	.word	0xfffffffe
	.align		4
        /*0010*/ 	.word	0x00000000
	.align		4
        /*0014*/ 	.word	0xfffffffd
	.align		4
        /*0018*/ 	.word	0x00000000
	.align		4
        /*001c*/ 	.word	0xfffffffc


//--------------------- .text._Z16reduceNeighboredPiS_j --------------------------
	.section	.text._Z16reduceNeighboredPiS_j,"ax",@progbits
	.align	128
        .global         _Z16reduceNeighboredPiS_j
        .type           _Z16reduceNeighboredPiS_j,@function
        .size           _Z16reduceNeighboredPiS_j,(.L_x_5 - _Z16reduceNeighboredPiS_j)
        .other          _Z16reduceNeighboredPiS_j,@"STO_CUDA_ENTRY STV_DEFAULT"
_Z16reduceNeighboredPiS_j:
.text._Z16reduceNeighboredPiS_j:
[----:B------:R-:W-:Y:S01]  /*0000*/  LDC R1, c[0x0][0x37c] ;  /* 0x0000df00ff017b82 */ /* 0x000fe20000000800 */
[----:B------:R-:W0:Y:S01]  /*0010*/  S2R R13, SR_CTAID.X ;  /* 0x00000000000d7919 */ /* 0x000e220000002500 */
[----:B------:R-:W0:Y:S06]  /*0020*/  LDCU UR4, c[0x0][0x360] ;  /* 0x00006c00ff0477ac */ /* 0x000e2c0008000800 */
[----:B------:R-:W1:Y:S01]  /*0030*/  LDC.64 R2, c[0x0][0x380] ;  /* 0x0000e000ff027b82 */ /* 0x000e620000000a00 */
[----:B------:R-:W2:Y:S01]  /*0040*/  S2R R11, SR_TID.X ;  /* 0x00000000000b7919 */ /* 0x000ea20000002100 */
[----:B------:R-:W3:Y:S01]  /*0050*/  LDCU UR5, c[0x0][0x390] ;  /* 0x00007200ff0577ac */ /* 0x000ee20008000800 */
[----:B0-----:R-:W-:-:S05]  /*0060*/  IMAD R5, R13, UR4, RZ ;  /* 0x000000040d057c24 */ /* 0x001fca000f8e02ff */
[----:B--2---:R-:W-:-:S04]  /*0070*/  IADD3 R0, PT, PT, R5, R11, RZ ;  /* 0x0000000b05007210 */ /* 0x004fc80007ffe0ff */
[----:B---3--:R-:W-:-:S13]  /*0080*/  ISETP.GE.U32.AND P0, PT, R0, UR5, PT ;  /* 0x0000000500007c0c */ /* 0x008fda000bf06070 */
[----:B-1----:R-:W-:Y:S05]  /*0090*/  @P0 EXIT ;  /* 0x000000000000094d */ /* 0x002fea0003800000 */
[----:B------:R-:W-:Y:S01]  /*00a0*/  UISETP.GE.U32.AND UP0, UPT, UR4, 0x2, UPT ;  /* 0x000000020400788c */ /* 0x000fe2000bf06070 */
[----:B------:R-:W-:Y:S01]  /*00b0*/  IMAD.WIDE.U32 R2, R5, 0x4, R2 ;  /* 0x0000000405027825 */ /* 0x000fe200078e0002 */
[----:B------:R-:W0:Y:S07]  /*00c0*/  LDCU.64 UR6, c[0x0][0x358] ;  /* 0x00006b00ff0677ac */ /* 0x000e2e0008000a00 */
[----:B------:R-:W-:Y:S05]  /*00d0*/  BRA.U !UP0, `(.L_x_0) ;  /* 0x0000000108447547 */ /* 0x000fea000b800000 */
[----:B------:R-:W-:Y:S02]  /*00e0*/  HFMA2 R7, -RZ, RZ, 0, 5.9604644775390625e-08 ;  /* 0x00000001ff077431 */ /* 0x000fe400000001ff */
[----:B------:R-:W-:-:S07]  /*00f0*/  IMAD.WIDE.U32 R4, R11, 0x4, R2 ;  /* 0x000000040b047825 */ /* 0x000fce00078e0002 */
.L_x_3:
[----:B------:R-:W-:Y:S01]  /*0100*/  SHF.L.U32 R8, R7, 0x1, RZ ;  /* 0x0000000107087819 */ /* 0x000fe200000006ff */
[----:B------:R-:W-:Y:S04]  /*0110*/  BSSY.RECONVERGENT B0, `(.L_x_1) ;  /* 0x0000009000007945 */ /* 0x000fe80003800200 */
[----:B------:R-:W-:-:S05]  /*0120*/  VIADD R0, R8, 0xffffffff ;  /* 0xffffffff08007836 */ /* 0x000fca0000000000 */
[----:B------:R-:W-:-:S13]  /*0130*/  LOP3.LUT P0, RZ, R0, R11, RZ, 0xc0, !PT ;  /* 0x0000000b00ff7212 */ /* 0x000fda000780c0ff */
[----:B-1----:R-:W-:Y:S05]  /*0140*/  @P0 BRA `(.L_x_2) ;  /* 0x0000000000140947 */ /* 0x002fea0003800000 */
[----:B------:R-:W-:Y:S01]  /*0150*/  IMAD.WIDE R6, R7, 0x4, R4 ;  /* 0x0000000407067825 */ /* 0x000fe200078e0204 */
[----:B0-----:R-:W2:Y:S05]  /*0160*/  LDG.E R9, desc[UR6][R4.64] ;  /* 0x0000000604097981 */ /* 0x001eaa000c1e1900 */
[----:B------:R-:W2:Y:S02]  /*0170*/  LDG.E R6, desc[UR6][R6.64] ;  /* 0x0000000606067981 */ /* 0x000ea4000c1e1900 */
[----:B--2---:R-:W-:-:S05]  /*0180*/  IADD3 R9, PT, PT, R6, R9, RZ ;  /* 0x0000000906097210 */ /* 0x004fca0007ffe0ff */
[----:B------:R1:W-:Y:S02]  /*0190*/  STG.E desc[UR6][R4.64], R9 ;  /* 0x0000000904007986 */ /* 0x0003e4000c101906 */
.L_x_2:
[----:B0-----:R-:W-:Y:S05]  /*01a0*/  BSYNC.RECONVERGENT B0 ;  /* 0x0000000000007941 */ /* 0x001fea0003800200 */
.L_x_1:
[----:B------:R-:W-:Y:S01]  /*01b0*/  BAR.SYNC.DEFER_BLOCKING 0x0 ;  /* 0x0000000000007b1d */ /* 0x000fe20000010000 */
[----:B------:R-:W-:Y:S01]  /*01c0*/  ISETP.GE.U32.AND P0, PT, R8, UR4, PT ;  /* 0x0000000408007c0c */ /* 0x000fe2000bf06070 */
[----:B------:R-:W-:-:S12]  /*01d0*/  IMAD.MOV.U32 R7, RZ, RZ, R8 ;  /* 0x000000ffff077224 */ /* 0x000fd800078e0008 */
[----:B------:R-:W-:Y:S05]  /*01e0*/  @!P0 BRA `(.L_x_3) ;  /* 0xfffffffc00c48947 */ /* 0x000fea000383ffff */
.L_x_0:
[----:B------:R-:W-:-:S13]  /*01f0*/  ISETP.NE.AND P0, PT, R11, RZ, PT ;  /* 0x000000ff0b00720c */ /* 0x000fda0003f05270 */
[----:B0-----:R-:W-:Y:S05]  /*0200*/  @P0 EXIT ;  /* 0x000000000000094d */ /* 0x001fea0003800000 */
[----:B------:R-:W2:Y:S01]  /*0210*/  LDG.E R3, desc[UR6][R2.64] ;  /* 0x0000000602037981 */ /* 0x000ea2000c1e1900 */
[----:B-1----:R-:W0:Y:S02]  /*0220*/  LDC.64 R4, c[0x0][0x388] ;  /* 0x0000e200ff047b82 */ /* 0x002e240000000a00 */
[----:B0-----:R-:W-:-:S05]  /*0230*/  IMAD.WIDE.U32 R4, R13, 0x4, R4 ;  /* 0x000000040d047825 */ /* 0x001fca00078e0004 */
[----:B--2---:R-:W-:Y:S01]  /*0240*/  STG.E desc[UR6][R4.64], R3 ;  /* 0x0000000304007986 */ /* 0x004fe2000c101906 */
[----:B------:R-:W-:Y:S05]  /*0250*/  EXIT ;  /* 0x000000000000794d */ /* 0x000fea0003800000 */
.L_x_4:
[----:B------:R-:W-:-:S00]  /*0260*/  BRA `(.L_x_4) ;  /* 0xfffffffc00fc7947 */ /* 0x000fc0000383ffff */
[----:B------:R-:W-:-:S00]  /*0270*/  NOP ;  /* 0x0000000000007918 */ /* 0x000fc00000000000 */
        /* <DEDUP_REMOVED lines=8> */
.L_x_5:


//--------------------- .nv.shared.reserved.0     --------------------------
	.section	.nv.shared.reserved.0,"aw",@nobits
	.weak		__nv_reservedSMEM_offset_0_alias
	.size		__nv_reservedSMEM_offset_0_alias, 0, 64
	.other		__nv_reservedSMEM_offset_0_alias,@"STO_CUDA_RESERVED_SHARED STV_DEFAULT"
__nv_reservedSMEM_offset_0_alias:
	.zero		0
	.zero		64


//--------------------- .nv.constant0._Z16reduceNeighboredPiS_j --------------------------
	.section	.nv.constant0._Z16reduceNeighboredPiS_j,"a",@progbits
	.sectionflags	@""
	.align	4
.nv.constant0._Z16reduceNeighboredPiS_j:
	.zero		916


//--------------------- SYMBOLS --------------------------

	.type		.nv.reservedSmem.offset0,@object
	.size		.nv.reservedSmem.offset0,0x4
